//
// Generated by NVIDIA NVVM Compiler
//
// Compiler Build ID: CL-36424714
// Cuda compilation tools, release 13.0, V13.0.88
// Based on NVVM 20.0.0
//

.version 9.0
.target sm_100
.address_size 64

	// .globl	_ZN3cub18CUB_300001_SM_10006detail11EmptyKernelIvEEvv
.global .align 1 .b8 _ZN41_INTERNAL_27e3ea56_4_k_cu_ad29c750_1928524cuda3std3__45__cpo5beginE[1];
.global .align 1 .b8 _ZN41_INTERNAL_27e3ea56_4_k_cu_ad29c750_1928524cuda3std3__45__cpo3endE[1];
.global .align 1 .b8 _ZN41_INTERNAL_27e3ea56_4_k_cu_ad29c750_1928524cuda3std3__45__cpo6cbeginE[1];
.global .align 1 .b8 _ZN41_INTERNAL_27e3ea56_4_k_cu_ad29c750_1928524cuda3std3__45__cpo4cendE[1];
.global .align 1 .b8 _ZN41_INTERNAL_27e3ea56_4_k_cu_ad29c750_1928524cuda3std3__45__cpo6rbeginE[1];
.global .align 1 .b8 _ZN41_INTERNAL_27e3ea56_4_k_cu_ad29c750_1928524cuda3std3__45__cpo4rendE[1];
.global .align 1 .b8 _ZN41_INTERNAL_27e3ea56_4_k_cu_ad29c750_1928524cuda3std3__45__cpo7crbeginE[1];
.global .align 1 .b8 _ZN41_INTERNAL_27e3ea56_4_k_cu_ad29c750_1928524cuda3std3__45__cpo5crendE[1];
.global .align 1 .b8 _ZN41_INTERNAL_27e3ea56_4_k_cu_ad29c750_1928524cuda3std3__443_GLOBAL__N__27e3ea56_4_k_cu_ad29c750_1928526ignoreE[1];
.global .align 1 .b8 _ZN41_INTERNAL_27e3ea56_4_k_cu_ad29c750_1928524cuda3std3__419piecewise_constructE[1];
.global .align 1 .b8 _ZN41_INTERNAL_27e3ea56_4_k_cu_ad29c750_1928524cuda3std3__48in_placeE[1];
.global .align 1 .b8 _ZN41_INTERNAL_27e3ea56_4_k_cu_ad29c750_1928524cuda3std3__420unreachable_sentinelE[1];
.global .align 1 .b8 _ZN41_INTERNAL_27e3ea56_4_k_cu_ad29c750_1928524cuda3std3__47nulloptE[1];
.global .align 1 .b8 _ZN41_INTERNAL_27e3ea56_4_k_cu_ad29c750_1928524cuda3std3__48unexpectE[1];
.global .align 1 .b8 _ZN41_INTERNAL_27e3ea56_4_k_cu_ad29c750_1928524cuda3std6ranges3__45__cpo4swapE[1];
.global .align 1 .b8 _ZN41_INTERNAL_27e3ea56_4_k_cu_ad29c750_1928524cuda3std6ranges3__45__cpo9iter_moveE[1];
.global .align 1 .b8 _ZN41_INTERNAL_27e3ea56_4_k_cu_ad29c750_1928524cuda3std6ranges3__45__cpo5beginE[1];
.global .align 1 .b8 _ZN41_INTERNAL_27e3ea56_4_k_cu_ad29c750_1928524cuda3std6ranges3__45__cpo3endE[1];
.global .align 1 .b8 _ZN41_INTERNAL_27e3ea56_4_k_cu_ad29c750_1928524cuda3std6ranges3__45__cpo6cbeginE[1];
.global .align 1 .b8 _ZN41_INTERNAL_27e3ea56_4_k_cu_ad29c750_1928524cuda3std6ranges3__45__cpo4cendE[1];
.global .align 1 .b8 _ZN41_INTERNAL_27e3ea56_4_k_cu_ad29c750_1928524cuda3std6ranges3__45__cpo7advanceE[1];
.global .align 1 .b8 _ZN41_INTERNAL_27e3ea56_4_k_cu_ad29c750_1928524cuda3std6ranges3__45__cpo9iter_swapE[1];
.global .align 1 .b8 _ZN41_INTERNAL_27e3ea56_4_k_cu_ad29c750_1928524cuda3std6ranges3__45__cpo4nextE[1];
.global .align 1 .b8 _ZN41_INTERNAL_27e3ea56_4_k_cu_ad29c750_1928524cuda3std6ranges3__45__cpo4prevE[1];
.global .align 1 .b8 _ZN41_INTERNAL_27e3ea56_4_k_cu_ad29c750_1928524cuda3std6ranges3__45__cpo4dataE[1];
.global .align 1 .b8 _ZN41_INTERNAL_27e3ea56_4_k_cu_ad29c750_1928524cuda3std6ranges3__45__cpo5cdataE[1];
.global .align 1 .b8 _ZN41_INTERNAL_27e3ea56_4_k_cu_ad29c750_1928524cuda3std6ranges3__45__cpo4sizeE[1];
.global .align 1 .b8 _ZN41_INTERNAL_27e3ea56_4_k_cu_ad29c750_1928524cuda3std6ranges3__45__cpo5ssizeE[1];
.global .align 1 .b8 _ZN41_INTERNAL_27e3ea56_4_k_cu_ad29c750_1928524cuda3std6ranges3__45__cpo8distanceE[1];
.global .align 1 .b8 _ZN41_INTERNAL_27e3ea56_4_k_cu_ad29c750_1928526thrust24THRUST_300001_SM_1000_NS8cuda_cub3parE[1];
.global .align 1 .b8 _ZN41_INTERNAL_27e3ea56_4_k_cu_ad29c750_1928526thrust24THRUST_300001_SM_1000_NS8cuda_cub10par_nosyncE[1];
.global .align 1 .b8 _ZN41_INTERNAL_27e3ea56_4_k_cu_ad29c750_1928526thrust24THRUST_300001_SM_1000_NS6system6detail10sequential3seqE[1];
.global .align 1 .b8 _ZN41_INTERNAL_27e3ea56_4_k_cu_ad29c750_1928526thrust24THRUST_300001_SM_1000_NS12placeholders2_1E[1];
.global .align 1 .b8 _ZN41_INTERNAL_27e3ea56_4_k_cu_ad29c750_1928526thrust24THRUST_300001_SM_1000_NS12placeholders2_2E[1];
.global .align 1 .b8 _ZN41_INTERNAL_27e3ea56_4_k_cu_ad29c750_1928526thrust24THRUST_300001_SM_1000_NS12placeholders2_3E[1];
.global .align 1 .b8 _ZN41_INTERNAL_27e3ea56_4_k_cu_ad29c750_1928526thrust24THRUST_300001_SM_1000_NS12placeholders2_4E[1];
.global .align 1 .b8 _ZN41_INTERNAL_27e3ea56_4_k_cu_ad29c750_1928526thrust24THRUST_300001_SM_1000_NS12placeholders2_5E[1];
.global .align 1 .b8 _ZN41_INTERNAL_27e3ea56_4_k_cu_ad29c750_1928526thrust24THRUST_300001_SM_1000_NS12placeholders2_6E[1];
.global .align 1 .b8 _ZN41_INTERNAL_27e3ea56_4_k_cu_ad29c750_1928526thrust24THRUST_300001_SM_1000_NS12placeholders2_7E[1];
.global .align 1 .b8 _ZN41_INTERNAL_27e3ea56_4_k_cu_ad29c750_1928526thrust24THRUST_300001_SM_1000_NS12placeholders2_8E[1];
.global .align 1 .b8 _ZN41_INTERNAL_27e3ea56_4_k_cu_ad29c750_1928526thrust24THRUST_300001_SM_1000_NS12placeholders2_9E[1];
.global .align 1 .b8 _ZN41_INTERNAL_27e3ea56_4_k_cu_ad29c750_1928526thrust24THRUST_300001_SM_1000_NS12placeholders3_10E[1];
.global .align 1 .b8 _ZN41_INTERNAL_27e3ea56_4_k_cu_ad29c750_1928526thrust24THRUST_300001_SM_1000_NS3seqE[1];

.visible .entry _ZN3cub18CUB_300001_SM_10006detail11EmptyKernelIvEEvv()
{


	ret;

}


// ===== COMPILED SASS (sm_100) =====

	.target	sm_100

	.elftype	@"ET_EXEC"


//--------------------- .note.nv.tkinfo           --------------------------
	.section	.note.nv.tkinfo,"",@"SHT_NOTE"
	.sectionflags	@"SHF_NOTE_NV_TKINFO"
	.tkinfo
        /*0018*/ 	.word	0x00000002
        /*0030*/ 	.string	""
        /*0030*/ 	.string	"ptxas"
        /*0030*/ 	.string	"Cuda compilation tools, release 13.0, V13.0.88"
        /*0030*/ 	.string	"Build cuda_13.0.r13.0/compiler.36424714_0"
        /*0030*/ 	.string	"-arch sm_100 -m 64 "



//--------------------- .note.nv.cuinfo           --------------------------
	.section	.note.nv.cuinfo,"",@"SHT_NOTE"
	.sectionflags	@"SHF_NOTE_NV_CUINFO"
        /*0018*/ 	.short	0x0002
        /*001a*/ 	.short	0x0064
        /*001c*/ 	.short	0x0082
	.zero		2


//--------------------- .nv.info                  --------------------------
	.section	.nv.info,"",@"SHT_CUDA_INFO"
	.align	4


	//----- nvinfo : EIATTR_REGCOUNT
	.align		4
        /*0000*/ 	.byte	0x04, 0x2f
        /*0002*/ 	.short	(.L_44 - .L_43)
	.align		4
.L_43:
        /*0004*/ 	.word	index@(_ZN3cub18CUB_300001_SM_10006detail11EmptyKernelIvEEvv)
        /*0008*/ 	.word	0x00000004


	//----- nvinfo : EIATTR_FRAME_SIZE
	.align		4
.L_44:
        /*000c*/ 	.byte	0x04, 0x11
        /*000e*/ 	.short	(.L_46 - .L_45)
	.align		4
.L_45:
        /*0010*/ 	.word	index@(_ZN3cub18CUB_300001_SM_10006detail11EmptyKernelIvEEvv)
        /*0014*/ 	.word	0x00000000


	//----- nvinfo : EIATTR_MIN_STACK_SIZE
	.align		4
.L_46:
        /*0018*/ 	.byte	0x04, 0x12
        /*001a*/ 	.short	(.L_48 - .L_47)
	.align		4
.L_47:
        /*001c*/ 	.word	index@(_ZN3cub18CUB_300001_SM_10006detail11EmptyKernelIvEEvv)
        /*0020*/ 	.word	0x00000000
.L_48:


//--------------------- .nv.compat                --------------------------
	.section	.nv.compat,"",@"SHT_CUDA_COMPAT_INFO"
	.align	4
        /*0000*/ 	.byte	0x02, 0x09, 0x00, 0x00, 0x02, 0x02, 0x01, 0x00, 0x02, 0x05, 0x05, 0x00, 0x03, 0x07, 0x01, 0x01
        /*0010*/ 	.byte	0x02, 0x03, 0x00, 0x00, 0x02, 0x06, 0x01, 0x00, 0x04, 0x0b, 0x08, 0x00, 0x09, 0x00, 0x00, 0x00
        /*0020*/ 	.byte	0x00, 0x00, 0x00, 0x00


//--------------------- .nv.info._ZN3cub18CUB_300001_SM_10006detail11EmptyKernelIvEEvv --------------------------
	.section	.nv.info._ZN3cub18CUB_300001_SM_10006detail11EmptyKernelIvEEvv,"",@"SHT_CUDA_INFO"
	.sectionflags	@""
	.align	4


	//----- nvinfo : EIATTR_CUDA_API_VERSION
	.align		4
        /*0000*/ 	.byte	0x04, 0x37
        /*0002*/ 	.short	(.L_50 - .L_49)
.L_49:
        /*0004*/ 	.word	0x00000082


	//----- nvinfo : EIATTR_SPARSE_MMA_MASK
	.align		4
.L_50:
        /*0008*/ 	.byte	0x03, 0x50
        /*000a*/ 	.short	0x0000


	//----- nvinfo : EIATTR_MAXREG_COUNT
	.align		4
        /*000c*/ 	.byte	0x03, 0x1b
        /*000e*/ 	.short	0x00ff


	//----- nvinfo : EIATTR_MERCURY_ISA_VERSION
	.align		4
        /*0010*/ 	.byte	0x03, 0x5f
        /*0012*/ 	.short	0x0101


	//----- nvinfo : EIATTR_VRC_CTA_INIT_COUNT
	.align		4
        /*0014*/ 	.byte	0x02, 0x4a
	.zero		1
	.zero		1


	//----- nvinfo : EIATTR_EXIT_INSTR_OFFSETS
	.align		4
        /*0018*/ 	.byte	0x04, 0x1c
        /*001a*/ 	.short	(.L_52 - .L_51)


	//   ....[0]....
.L_51:
        /*001c*/ 	.word	0x00000010


	//----- nvinfo : EIATTR_SW_WAR
	.align		4
.L_52:
        /*0020*/ 	.byte	0x04, 0x36
        /*0022*/ 	.short	(.L_54 - .L_53)
.L_53:
        /*0024*/ 	.word	0x00000008
.L_54:


//--------------------- .nv.callgraph             --------------------------
	.section	.nv.callgraph,"",@"SHT_CUDA_CALLGRAPH"
	.align	4
	.sectionentsize	8
	.align		4
        /*0000*/ 	.word	0x00000000
	.align		4
        /*0004*/ 	.word	0xffffffff
	.align		4
        /*0008*/ 	.word	0x00000000
	.align		4
        /*000c*/ 	.word	0xfffffffe
	.align		4
        /*0010*/ 	.word	0x00000000
	.align		4
        /*0014*/ 	.word	0xfffffffd
	.align		4
        /*0018*/ 	.word	0x00000000
	.align		4
        /*001c*/ 	.word	0xfffffffc


//--------------------- .nv.constant4             --------------------------
	.section	.nv.constant4,"a",@progbits
	.align	8
	.align		8
.nv.constant4:
        /*0000*/ 	.dword	_ZN41_INTERNAL_27e3ea56_4_k_cu_ad29c750_1932144cuda3std3__45__cpo5beginE
	.align		8
        /*0008*/ 	.dword	_ZN41_INTERNAL_27e3ea56_4_k_cu_ad29c750_1932144cuda3std3__45__cpo3endE
	.align		8
        /*0010*/ 	.dword	_ZN41_INTERNAL_27e3ea56_4_k_cu_ad29c750_1932144cuda3std3__45__cpo6cbeginE
	.align		8
        /*0018*/ 	.dword	_ZN41_INTERNAL_27e3ea56_4_k_cu_ad29c750_1932144cuda3std3__45__cpo4cendE
	.align		8
        /*0020*/ 	.dword	_ZN41_INTERNAL_27e3ea56_4_k_cu_ad29c750_1932144cuda3std3__45__cpo6rbeginE
	.align		8
        /*0028*/ 	.dword	_ZN41_INTERNAL_27e3ea56_4_k_cu_ad29c750_1932144cuda3std3__45__cpo4rendE
	.align		8
        /*0030*/ 	.dword	_ZN41_INTERNAL_27e3ea56_4_k_cu_ad29c750_1932144cuda3std3__45__cpo7crbeginE
	.align		8
        /*0038*/ 	.dword	_ZN41_INTERNAL_27e3ea56_4_k_cu_ad29c750_1932144cuda3std3__45__cpo5crendE
	.align		8
        /*0040*/ 	.dword	_ZN41_INTERNAL_27e3ea56_4_k_cu_ad29c750_1932144cuda3std3__443_GLOBAL__N__27e3ea56_4_k_cu_ad29c750_1932146ignoreE
	.align		8
        /*0048*/ 	.dword	_ZN41_INTERNAL_27e3ea56_4_k_cu_ad29c750_1932144cuda3std3__419piecewise_constructE
	.align		8
        /*0050*/ 	.dword	_ZN41_INTERNAL_27e3ea56_4_k_cu_ad29c750_1932144cuda3std3__48in_placeE
	.align		8
        /*0058*/ 	.dword	_ZN41_INTERNAL_27e3ea56_4_k_cu_ad29c750_1932144cuda3std3__420unreachable_sentinelE
	.align		8
        /*0060*/ 	.dword	_ZN41_INTERNAL_27e3ea56_4_k_cu_ad29c750_1932144cuda3std3__47nulloptE
	.align		8
        /*0068*/ 	.dword	_ZN41_INTERNAL_27e3ea56_4_k_cu_ad29c750_1932144cuda3std3__48unexpectE
	.align		8
        /*0070*/ 	.dword	_ZN41_INTERNAL_27e3ea56_4_k_cu_ad29c750_1932144cuda3std6ranges3__45__cpo4swapE
	.align		8
        /*0078*/ 	.dword	_ZN41_INTERNAL_27e3ea56_4_k_cu_ad29c750_1932144cuda3std6ranges3__45__cpo9iter_moveE
	.align		8
        /*0080*/ 	.dword	_ZN41_INTERNAL_27e3ea56_4_k_cu_ad29c750_1932144cuda3std6ranges3__45__cpo5beginE
	.align		8
        /*0088*/ 	.dword	_ZN41_INTERNAL_27e3ea56_4_k_cu_ad29c750_1932144cuda3std6ranges3__45__cpo3endE
	.align		8
        /*0090*/ 	.dword	_ZN41_INTERNAL_27e3ea56_4_k_cu_ad29c750_1932144cuda3std6ranges3__45__cpo6cbeginE
	.align		8
        /*0098*/ 	.dword	_ZN41_INTERNAL_27e3ea56_4_k_cu_ad29c750_1932144cuda3std6ranges3__45__cpo4cendE
	.align		8
        /*00a0*/ 	.dword	_ZN41_INTERNAL_27e3ea56_4_k_cu_ad29c750_1932144cuda3std6ranges3__45__cpo7advanceE
	.align		8
        /*00a8*/ 	.dword	_ZN41_INTERNAL_27e3ea56_4_k_cu_ad29c750_1932144cuda3std6ranges3__45__cpo9iter_swapE
	.align		8
        /*00b0*/ 	.dword	_ZN41_INTERNAL_27e3ea56_4_k_cu_ad29c750_1932144cuda3std6ranges3__45__cpo4nextE
	.align		8
        /*00b8*/ 	.dword	_ZN41_INTERNAL_27e3ea56_4_k_cu_ad29c750_1932144cuda3std6ranges3__45__cpo4prevE
	.align		8
        /*00c0*/ 	.dword	_ZN41_INTERNAL_27e3ea56_4_k_cu_ad29c750_1932144cuda3std6ranges3__45__cpo4dataE
	.align		8
        /*00c8*/ 	.dword	_ZN41_INTERNAL_27e3ea56_4_k_cu_ad29c750_1932144cuda3std6ranges3__45__cpo5cdataE
	.align		8
        /*00d0*/ 	.dword	_ZN41_INTERNAL_27e3ea56_4_k_cu_ad29c750_1932144cuda3std6ranges3__45__cpo4sizeE
	.align		8
        /*00d8*/ 	.dword	_ZN41_INTERNAL_27e3ea56_4_k_cu_ad29c750_1932144cuda3std6ranges3__45__cpo5ssizeE
	.align		8
        /*00e0*/ 	.dword	_ZN41_INTERNAL_27e3ea56_4_k_cu_ad29c750_1932144cuda3std6ranges3__45__cpo8distanceE
	.align		8
        /*00e8*/ 	.dword	_ZN41_INTERNAL_27e3ea56_4_k_cu_ad29c750_1932146thrust24THRUST_300001_SM_1000_NS8cuda_cub3parE
	.align		8
        /*00f0*/ 	.dword	_ZN41_INTERNAL_27e3ea56_4_k_cu_ad29c750_1932146thrust24THRUST_300001_SM_1000_NS8cuda_cub10par_nosyncE
	.align		8
        /*00f8*/ 	.dword	_ZN41_INTERNAL_27e3ea56_4_k_cu_ad29c750_1932146thrust24THRUST_300001_SM_1000_NS6system6detail10sequential3seqE
	.align		8
        /*0100*/ 	.dword	_ZN41_INTERNAL_27e3ea56_4_k_cu_ad29c750_1932146thrust24THRUST_300001_SM_1000_NS12placeholders2_1E
	.align		8
        /*0108*/ 	.dword	_ZN41_INTERNAL_27e3ea56_4_k_cu_ad29c750_1932146thrust24THRUST_300001_SM_1000_NS12placeholders2_2E
	.align		8
        /*0110*/ 	.dword	_ZN41_INTERNAL_27e3ea56_4_k_cu_ad29c750_1932146thrust24THRUST_300001_SM_1000_NS12placeholders2_3E
	.align		8
        /*0118*/ 	.dword	_ZN41_INTERNAL_27e3ea56_4_k_cu_ad29c750_1932146thrust24THRUST_300001_SM_1000_NS12placeholders2_4E
	.align		8
        /*0120*/ 	.dword	_ZN41_INTERNAL_27e3ea56_4_k_cu_ad29c750_1932146thrust24THRUST_300001_SM_1000_NS12placeholders2_5E
	.align		8
        /*0128*/ 	.dword	_ZN41_INTERNAL_27e3ea56_4_k_cu_ad29c750_1932146thrust24THRUST_300001_SM_1000_NS12placeholders2_6E
	.align		8
        /*0130*/ 	.dword	_ZN41_INTERNAL_27e3ea56_4_k_cu_ad29c750_1932146thrust24THRUST_300001_SM_1000_NS12placeholders2_7E
	.align		8
        /*0138*/ 	.dword	_ZN41_INTERNAL_27e3ea56_4_k_cu_ad29c750_1932146thrust24THRUST_300001_SM_1000_NS12placeholders2_8E
	.align		8
        /*0140*/ 	.dword	_ZN41_INTERNAL_27e3ea56_4_k_cu_ad29c750_1932146thrust24THRUST_300001_SM_1000_NS12placeholders2_9E
	.align		8
        /*0148*/ 	.dword	_ZN41_INTERNAL_27e3ea56_4_k_cu_ad29c750_1932146thrust24THRUST_300001_SM_1000_NS12placeholders3_10E
	.align		8
        /*0150*/ 	.dword	_ZN41_INTERNAL_27e3ea56_4_k_cu_ad29c750_1932146thrust24THRUST_300001_SM_1000_NS3seqE


//--------------------- .text._ZN3cub18CUB_300001_SM_10006detail11EmptyKernelIvEEvv --------------------------
	.section	.text._ZN3cub18CUB_300001_SM_10006detail11EmptyKernelIvEEvv,"ax",@progbits
	.align	128
        .global         _ZN3cub18CUB_300001_SM_10006detail11EmptyKernelIvEEvv
        .type           _ZN3cub18CUB_300001_SM_10006detail11EmptyKernelIvEEvv,@function
        .size           _ZN3cub18CUB_300001_SM_10006detail11EmptyKernelIvEEvv,(.L_x_1 - _ZN3cub18CUB_300001_SM_10006detail11EmptyKernelIvEEvv)
        .other          _ZN3cub18CUB_300001_SM_10006detail11EmptyKernelIvEEvv,@"STO_CUDA_ENTRY STV_DEFAULT"
_ZN3cub18CUB_300001_SM_10006detail11EmptyKernelIvEEvv:
.text._ZN3cub18CUB_300001_SM_10006detail11EmptyKernelIvEEvv:
[----:B------:R-:W-:Y:S01]  /*0000*/  LDC R1, c[0x0][0x37c] ;  /* 0x0000df00ff017b82 */ /* 0x000fe20000000800 */
[----:B------:R-:W-:Y:S05]  /*0010*/  EXIT ;  /* 0x000000000000794d */ /* 0x000fea0003800000 */
.L_x_0:
[----:B------:R-:W-:-:S00]  /*0020*/  BRA `(.L_x_0) ;  /* 0xfffffffc00fc7947 */ /* 0x000fc0000383ffff */
[----:B------:R-:W-:-:S00]  /*0030*/  NOP ;  /* 0x0000000000007918 */ /* 0x000fc00000000000 */
        /* <DEDUP_REMOVED lines=12> */
.L_x_1:


//--------------------- .nv.shared.reserved.0     --------------------------
	.section	.nv.shared.reserved.0,"aw",@nobits
	.weak		__nv_reservedSMEM_offset_0_alias
	.size		__nv_reservedSMEM_offset_0_alias, 0, 64
	.other		__nv_reservedSMEM_offset_0_alias,@"STO_CUDA_RESERVED_SHARED STV_DEFAULT"
__nv_reservedSMEM_offset_0_alias:
	.zero		0
	.zero		64


//--------------------- .nv.global                --------------------------
	.section	.nv.global,"aw",@nobits
.nv.global:
	.type		_ZN41_INTERNAL_27e3ea56_4_k_cu_ad29c750_1932146thrust24THRUST_300001_SM_1000_NS3seqE,@object
	.size		_ZN41_INTERNAL_27e3ea56_4_k_cu_ad29c750_1932146thrust24THRUST_300001_SM_1000_NS3seqE,(_ZN41_INTERNAL_27e3ea56_4_k_cu_ad29c750_1932144cuda3std3__48in_placeE - _ZN41_INTERNAL_27e3ea56_4_k_cu_ad29c750_1932146thrust24THRUST_300001_SM_1000_NS3seqE)
_ZN41_INTERNAL_27e3ea56_4_k_cu_ad29c750_1932146thrust24THRUST_300001_SM_1000_NS3seqE:
	.zero		1
	.type		_ZN41_INTERNAL_27e3ea56_4_k_cu_ad29c750_1932144cuda3std3__48in_placeE,@object
	.size		_ZN41_INTERNAL_27e3ea56_4_k_cu_ad29c750_1932144cuda3std3__48in_placeE,(_ZN41_INTERNAL_27e3ea56_4_k_cu_ad29c750_1932144cuda3std6ranges3__45__cpo4sizeE - _ZN41_INTERNAL_27e3ea56_4_k_cu_ad29c750_1932144cuda3std3__48in_placeE)
_ZN41_INTERNAL_27e3ea56_4_k_cu_ad29c750_1932144cuda3std3__48in_placeE:
	.zero		1
	.type		_ZN41_INTERNAL_27e3ea56_4_k_cu_ad29c750_1932144cuda3std6ranges3__45__cpo4sizeE,@object
	.size		_ZN41_INTERNAL_27e3ea56_4_k_cu_ad29c750_1932144cuda3std6ranges3__45__cpo4sizeE,(_ZN41_INTERNAL_27e3ea56_4_k_cu_ad29c750_1932146thrust24THRUST_300001_SM_1000_NS12placeholders2_3E - _ZN41_INTERNAL_27e3ea56_4_k_cu_ad29c750_1932144cuda3std6ranges3__45__cpo4sizeE)
_ZN41_INTERNAL_27e3ea56_4_k_cu_ad29c750_1932144cuda3std6ranges3__45__cpo4sizeE:
	.zero		1
	.type		_ZN41_INTERNAL_27e3ea56_4_k_cu_ad29c750_1932146thrust24THRUST_300001_SM_1000_NS12placeholders2_3E,@object
	.size		_ZN41_INTERNAL_27e3ea56_4_k_cu_ad29c750_1932146thrust24THRUST_300001_SM_1000_NS12placeholders2_3E,(_ZN41_INTERNAL_27e3ea56_4_k_cu_ad29c750_1932144cuda3std3__45__cpo6cbeginE - _ZN41_INTERNAL_27e3ea56_4_k_cu_ad29c750_1932146thrust24THRUST_300001_SM_1000_NS12placeholders2_3E)
_ZN41_INTERNAL_27e3ea56_4_k_cu_ad29c750_1932146thrust24THRUST_300001_SM_1000_NS12placeholders2_3E:
	.zero		1
	.type		_ZN41_INTERNAL_27e3ea56_4_k_cu_ad29c750_1932144cuda3std3__45__cpo6cbeginE,@object
	.size		_ZN41_INTERNAL_27e3ea56_4_k_cu_ad29c750_1932144cuda3std3__45__cpo6cbeginE,(_ZN41_INTERNAL_27e3ea56_4_k_cu_ad29c750_1932144cuda3std6ranges3__45__cpo6cbeginE - _ZN41_INTERNAL_27e3ea56_4_k_cu_ad29c750_1932144cuda3std3__45__cpo6cbeginE)
_ZN41_INTERNAL_27e3ea56_4_k_cu_ad29c750_1932144cuda3std3__45__cpo6cbeginE:
	.zero		1
	.type		_ZN41_INTERNAL_27e3ea56_4_k_cu_ad29c750_1932144cuda3std6ranges3__45__cpo6cbeginE,@object
	.size		_ZN41_INTERNAL_27e3ea56_4_k_cu_ad29c750_1932144cuda3std6ranges3__45__cpo6cbeginE,(_ZN41_INTERNAL_27e3ea56_4_k_cu_ad29c750_1932146thrust24THRUST_300001_SM_1000_NS12placeholders2_7E - _ZN41_INTERNAL_27e3ea56_4_k_cu_ad29c750_1932144cuda3std6ranges3__45__cpo6cbeginE)
_ZN41_INTERNAL_27e3ea56_4_k_cu_ad29c750_1932144cuda3std6ranges3__45__cpo6cbeginE:
	.zero		1
	.type		_ZN41_INTERNAL_27e3ea56_4_k_cu_ad29c750_1932146thrust24THRUST_300001_SM_1000_NS12placeholders2_7E,@object
	.size		_ZN41_INTERNAL_27e3ea56_4_k_cu_ad29c750_1932146thrust24THRUST_300001_SM_1000_NS12placeholders2_7E,(_ZN41_INTERNAL_27e3ea56_4_k_cu_ad29c750_1932144cuda3std3__45__cpo7crbeginE - _ZN41_INTERNAL_27e3ea56_4_k_cu_ad29c750_1932146thrust24THRUST_300001_SM_1000_NS12placeholders2_7E)
_ZN41_INTERNAL_27e3ea56_4_k_cu_ad29c750_1932146thrust24THRUST_300001_SM_1000_NS12placeholders2_7E:
	.zero		1
	.type		_ZN41_INTERNAL_27e3ea56_4_k_cu_ad29c750_1932144cuda3std3__45__cpo7crbeginE,@object
	.size		_ZN41_INTERNAL_27e3ea56_4_k_cu_ad29c750_1932144cuda3std3__45__cpo7crbeginE,(_ZN41_INTERNAL_27e3ea56_4_k_cu_ad29c750_1932144cuda3std6ranges3__45__cpo4nextE - _ZN41_INTERNAL_27e3ea56_4_k_cu_ad29c750_1932144cuda3std3__45__cpo7crbeginE)
_ZN41_INTERNAL_27e3ea56_4_k_cu_ad29c750_1932144cuda3std3__45__cpo7crbeginE:
	.zero		1
	.type		_ZN41_INTERNAL_27e3ea56_4_k_cu_ad29c750_1932144cuda3std6ranges3__45__cpo4nextE,@object
	.size		_ZN41_INTERNAL_27e3ea56_4_k_cu_ad29c750_1932144cuda3std6ranges3__45__cpo4nextE,(_ZN41_INTERNAL_27e3ea56_4_k_cu_ad29c750_1932144cuda3std6ranges3__45__cpo4swapE - _ZN41_INTERNAL_27e3ea56_4_k_cu_ad29c750_1932144cuda3std6ranges3__45__cpo4nextE)
_ZN41_INTERNAL_27e3ea56_4_k_cu_ad29c750_1932144cuda3std6ranges3__45__cpo4nextE:
	.zero		1
	.type		_ZN41_INTERNAL_27e3ea56_4_k_cu_ad29c750_1932144cuda3std6ranges3__45__cpo4swapE,@object
	.size		_ZN41_INTERNAL_27e3ea56_4_k_cu_ad29c750_1932144cuda3std6ranges3__45__cpo4swapE,(_ZN41_INTERNAL_27e3ea56_4_k_cu_ad29c750_1932146thrust24THRUST_300001_SM_1000_NS8cuda_cub10par_nosyncE - _ZN41_INTERNAL_27e3ea56_4_k_cu_ad29c750_1932144cuda3std6ranges3__45__cpo4swapE)
_ZN41_INTERNAL_27e3ea56_4_k_cu_ad29c750_1932144cuda3std6ranges3__45__cpo4swapE:
	.zero		1
	.type		_ZN41_INTERNAL_27e3ea56_4_k_cu_ad29c750_1932146thrust24THRUST_300001_SM_1000_NS8cuda_cub10par_nosyncE,@object
	.size		_ZN41_INTERNAL_27e3ea56_4_k_cu_ad29c750_1932146thrust24THRUST_300001_SM_1000_NS8cuda_cub10par_nosyncE,(_ZN41_INTERNAL_27e3ea56_4_k_cu_ad29c750_1932146thrust24THRUST_300001_SM_1000_NS12placeholders2_9E - _ZN41_INTERNAL_27e3ea56_4_k_cu_ad29c750_1932146thrust24THRUST_300001_SM_1000_NS8cuda_cub10par_nosyncE)
_ZN41_INTERNAL_27e3ea56_4_k_cu_ad29c750_1932146thrust24THRUST_300001_SM_1000_NS8cuda_cub10par_nosyncE:
	.zero		1
	.type		_ZN41_INTERNAL_27e3ea56_4_k_cu_ad29c750_1932146thrust24THRUST_300001_SM_1000_NS12placeholders2_9E,@object
	.size		_ZN41_INTERNAL_27e3ea56_4_k_cu_ad29c750_1932146thrust24THRUST_300001_SM_1000_NS12placeholders2_9E,(_ZN41_INTERNAL_27e3ea56_4_k_cu_ad29c750_1932144cuda3std3__443_GLOBAL__N__27e3ea56_4_k_cu_ad29c750_1932146ignoreE - _ZN41_INTERNAL_27e3ea56_4_k_cu_ad29c750_1932146thrust24THRUST_300001_SM_1000_NS12placeholders2_9E)
_ZN41_INTERNAL_27e3ea56_4_k_cu_ad29c750_1932146thrust24THRUST_300001_SM_1000_NS12placeholders2_9E:
	.zero		1
	.type		_ZN41_INTERNAL_27e3ea56_4_k_cu_ad29c750_1932144cuda3std3__443_GLOBAL__N__27e3ea56_4_k_cu_ad29c750_1932146ignoreE,@object
	.size		_ZN41_INTERNAL_27e3ea56_4_k_cu_ad29c750_1932144cuda3std3__443_GLOBAL__N__27e3ea56_4_k_cu_ad29c750_1932146ignoreE,(_ZN41_INTERNAL_27e3ea56_4_k_cu_ad29c750_1932144cuda3std6ranges3__45__cpo4dataE - _ZN41_INTERNAL_27e3ea56_4_k_cu_ad29c750_1932144cuda3std3__443_GLOBAL__N__27e3ea56_4_k_cu_ad29c750_1932146ignoreE)
_ZN41_INTERNAL_27e3ea56_4_k_cu_ad29c750_1932144cuda3std3__443_GLOBAL__N__27e3ea56_4_k_cu_ad29c750_1932146ignoreE:
	.zero		1
	.type		_ZN41_INTERNAL_27e3ea56_4_k_cu_ad29c750_1932144cuda3std6ranges3__45__cpo4dataE,@object
	.size		_ZN41_INTERNAL_27e3ea56_4_k_cu_ad29c750_1932144cuda3std6ranges3__45__cpo4dataE,(_ZN41_INTERNAL_27e3ea56_4_k_cu_ad29c750_1932146thrust24THRUST_300001_SM_1000_NS12placeholders2_1E - _ZN41_INTERNAL_27e3ea56_4_k_cu_ad29c750_1932144cuda3std6ranges3__45__cpo4dataE)
_ZN41_INTERNAL_27e3ea56_4_k_cu_ad29c750_1932144cuda3std6ranges3__45__cpo4dataE:
	.zero		1
	.type		_ZN41_INTERNAL_27e3ea56_4_k_cu_ad29c750_1932146thrust24THRUST_300001_SM_1000_NS12placeholders2_1E,@object
	.size		_ZN41_INTERNAL_27e3ea56_4_k_cu_ad29c750_1932146thrust24THRUST_300001_SM_1000_NS12placeholders2_1E,(_ZN41_INTERNAL_27e3ea56_4_k_cu_ad29c750_1932144cuda3std3__45__cpo5beginE - _ZN41_INTERNAL_27e3ea56_4_k_cu_ad29c750_1932146thrust24THRUST_300001_SM_1000_NS12placeholders2_1E)
_ZN41_INTERNAL_27e3ea56_4_k_cu_ad29c750_1932146thrust24THRUST_300001_SM_1000_NS12placeholders2_1E:
	.zero		1
	.type		_ZN41_INTERNAL_27e3ea56_4_k_cu_ad29c750_1932144cuda3std3__45__cpo5beginE,@object
	.size		_ZN41_INTERNAL_27e3ea56_4_k_cu_ad29c750_1932144cuda3std3__45__cpo5beginE,(_ZN41_INTERNAL_27e3ea56_4_k_cu_ad29c750_1932144cuda3std6ranges3__45__cpo5beginE - _ZN41_INTERNAL_27e3ea56_4_k_cu_ad29c750_1932144cuda3std3__45__cpo5beginE)
_ZN41_INTERNAL_27e3ea56_4_k_cu_ad29c750_1932144cuda3std3__45__cpo5beginE:
	.zero		1
	.type		_ZN41_INTERNAL_27e3ea56_4_k_cu_ad29c750_1932144cuda3std6ranges3__45__cpo5beginE,@object
	.size		_ZN41_INTERNAL_27e3ea56_4_k_cu_ad29c750_1932144cuda3std6ranges3__45__cpo5beginE,(_ZN41_INTERNAL_27e3ea56_4_k_cu_ad29c750_1932146thrust24THRUST_300001_SM_1000_NS12placeholders2_5E - _ZN41_INTERNAL_27e3ea56_4_k_cu_ad29c750_1932144cuda3std6ranges3__45__cpo5beginE)
_ZN41_INTERNAL_27e3ea56_4_k_cu_ad29c750_1932144cuda3std6ranges3__45__cpo5beginE:
	.zero		1
	.type		_ZN41_INTERNAL_27e3ea56_4_k_cu_ad29c750_1932146thrust24THRUST_300001_SM_1000_NS12placeholders2_5E,@object
	.size		_ZN41_INTERNAL_27e3ea56_4_k_cu_ad29c750_1932146thrust24THRUST_300001_SM_1000_NS12placeholders2_5E,(_ZN41_INTERNAL_27e3ea56_4_k_cu_ad29c750_1932144cuda3std3__45__cpo6rbeginE - _ZN41_INTERNAL_27e3ea56_4_k_cu_ad29c750_1932146thrust24THRUST_300001_SM_1000_NS12placeholders2_5E)
_ZN41_INTERNAL_27e3ea56_4_k_cu_ad29c750_1932146thrust24THRUST_300001_SM_1000_NS12placeholders2_5E:
	.zero		1
	.type		_ZN41_INTERNAL_27e3ea56_4_k_cu_ad29c750_1932144cuda3std3__45__cpo6rbeginE,@object
	.size		_ZN41_INTERNAL_27e3ea56_4_k_cu_ad29c750_1932144cuda3std3__45__cpo6rbeginE,(_ZN41_INTERNAL_27e3ea56_4_k_cu_ad29c750_1932144cuda3std6ranges3__45__cpo7advanceE - _ZN41_INTERNAL_27e3ea56_4_k_cu_ad29c750_1932144cuda3std3__45__cpo6rbeginE)
_ZN41_INTERNAL_27e3ea56_4_k_cu_ad29c750_1932144cuda3std3__45__cpo6rbeginE:
	.zero		1
	.type		_ZN41_INTERNAL_27e3ea56_4_k_cu_ad29c750_1932144cuda3std6ranges3__45__cpo7advanceE,@object
	.size		_ZN41_INTERNAL_27e3ea56_4_k_cu_ad29c750_1932144cuda3std6ranges3__45__cpo7advanceE,(_ZN41_INTERNAL_27e3ea56_4_k_cu_ad29c750_1932144cuda3std3__47nulloptE - _ZN41_INTERNAL_27e3ea56_4_k_cu_ad29c750_1932144cuda3std6ranges3__45__cpo7advanceE)
_ZN41_INTERNAL_27e3ea56_4_k_cu_ad29c750_1932144cuda3std6ranges3__45__cpo7advanceE:
	.zero		1
	.type		_ZN41_INTERNAL_27e3ea56_4_k_cu_ad29c750_1932144cuda3std3__47nulloptE,@object
	.size		_ZN41_INTERNAL_27e3ea56_4_k_cu_ad29c750_1932144cuda3std3__47nulloptE,(_ZN41_INTERNAL_27e3ea56_4_k_cu_ad29c750_1932144cuda3std6ranges3__45__cpo8distanceE - _ZN41_INTERNAL_27e3ea56_4_k_cu_ad29c750_1932144cuda3std3__47nulloptE)
_ZN41_INTERNAL_27e3ea56_4_k_cu_ad29c750_1932144cuda3std3__47nulloptE:
	.zero		1
	.type		_ZN41_INTERNAL_27e3ea56_4_k_cu_ad29c750_1932144cuda3std6ranges3__45__cpo8distanceE,@object
	.size		_ZN41_INTERNAL_27e3ea56_4_k_cu_ad29c750_1932144cuda3std6ranges3__45__cpo8distanceE,(_ZN41_INTERNAL_27e3ea56_4_k_cu_ad29c750_1932146thrust24THRUST_300001_SM_1000_NS12placeholders3_10E - _ZN41_INTERNAL_27e3ea56_4_k_cu_ad29c750_1932144cuda3std6ranges3__45__cpo8distanceE)
_ZN41_INTERNAL_27e3ea56_4_k_cu_ad29c750_1932144cuda3std6ranges3__45__cpo8distanceE:
	.zero		1
	.type		_ZN41_INTERNAL_27e3ea56_4_k_cu_ad29c750_1932146thrust24THRUST_300001_SM_1000_NS12placeholders3_10E,@object
	.size		_ZN41_INTERNAL_27e3ea56_4_k_cu_ad29c750_1932146thrust24THRUST_300001_SM_1000_NS12placeholders3_10E,(_ZN41_INTERNAL_27e3ea56_4_k_cu_ad29c750_1932144cuda3std3__419piecewise_constructE - _ZN41_INTERNAL_27e3ea56_4_k_cu_ad29c750_1932146thrust24THRUST_300001_SM_1000_NS12placeholders3_10E)
_ZN41_INTERNAL_27e3ea56_4_k_cu_ad29c750_1932146thrust24THRUST_300001_SM_1000_NS12placeholders3_10E:
	.zero		1
	.type		_ZN41_INTERNAL_27e3ea56_4_k_cu_ad29c750_1932144cuda3std3__419piecewise_constructE,@object
	.size		_ZN41_INTERNAL_27e3ea56_4_k_cu_ad29c750_1932144cuda3std3__419piecewise_constructE,(_ZN41_INTERNAL_27e3ea56_4_k_cu_ad29c750_1932144cuda3std6ranges3__45__cpo5cdataE - _ZN41_INTERNAL_27e3ea56_4_k_cu_ad29c750_1932144cuda3std3__419piecewise_constructE)
_ZN41_INTERNAL_27e3ea56_4_k_cu_ad29c750_1932144cuda3std3__419piecewise_constructE:
	.zero		1
	.type		_ZN41_INTERNAL_27e3ea56_4_k_cu_ad29c750_1932144cuda3std6ranges3__45__cpo5cdataE,@object
	.size		_ZN41_INTERNAL_27e3ea56_4_k_cu_ad29c750_1932144cuda3std6ranges3__45__cpo5cdataE,(_ZN41_INTERNAL_27e3ea56_4_k_cu_ad29c750_1932146thrust24THRUST_300001_SM_1000_NS12placeholders2_2E - _ZN41_INTERNAL_27e3ea56_4_k_cu_ad29c750_1932144cuda3std6ranges3__45__cpo5cdataE)
_ZN41_INTERNAL_27e3ea56_4_k_cu_ad29c750_1932144cuda3std6ranges3__45__cpo5cdataE:
	.zero		1
	.type		_ZN41_INTERNAL_27e3ea56_4_k_cu_ad29c750_1932146thrust24THRUST_300001_SM_1000_NS12placeholders2_2E,@object
	.size		_ZN41_INTERNAL_27e3ea56_4_k_cu_ad29c750_1932146thrust24THRUST_300001_SM_1000_NS12placeholders2_2E,(_ZN41_INTERNAL_27e3ea56_4_k_cu_ad29c750_1932144cuda3std3__45__cpo3endE - _ZN41_INTERNAL_27e3ea56_4_k_cu_ad29c750_1932146thrust24THRUST_300001_SM_1000_NS12placeholders2_2E)
_ZN41_INTERNAL_27e3ea56_4_k_cu_ad29c750_1932146thrust24THRUST_300001_SM_1000_NS12placeholders2_2E:
	.zero		1
	.type		_ZN41_INTERNAL_27e3ea56_4_k_cu_ad29c750_1932144cuda3std3__45__cpo3endE,@object
	.size		_ZN41_INTERNAL_27e3ea56_4_k_cu_ad29c750_1932144cuda3std3__45__cpo3endE,(_ZN41_INTERNAL_27e3ea56_4_k_cu_ad29c750_1932144cuda3std6ranges3__45__cpo3endE - _ZN41_INTERNAL_27e3ea56_4_k_cu_ad29c750_1932144cuda3std3__45__cpo3endE)
_ZN41_INTERNAL_27e3ea56_4_k_cu_ad29c750_1932144cuda3std3__45__cpo3endE:
	.zero		1
	.type		_ZN41_INTERNAL_27e3ea56_4_k_cu_ad29c750_1932144cuda3std6ranges3__45__cpo3endE,@object
	.size		_ZN41_INTERNAL_27e3ea56_4_k_cu_ad29c750_1932144cuda3std6ranges3__45__cpo3endE,(_ZN41_INTERNAL_27e3ea56_4_k_cu_ad29c750_1932146thrust24THRUST_300001_SM_1000_NS12placeholders2_6E - _ZN41_INTERNAL_27e3ea56_4_k_cu_ad29c750_1932144cuda3std6ranges3__45__cpo3endE)
_ZN41_INTERNAL_27e3ea56_4_k_cu_ad29c750_1932144cuda3std6ranges3__45__cpo3endE:
	.zero		1
	.type		_ZN41_INTERNAL_27e3ea56_4_k_cu_ad29c750_1932146thrust24THRUST_300001_SM_1000_NS12placeholders2_6E,@object
	.size		_ZN41_INTERNAL_27e3ea56_4_k_cu_ad29c750_1932146thrust24THRUST_300001_SM_1000_NS12placeholders2_6E,(_ZN41_INTERNAL_27e3ea56_4_k_cu_ad29c750_1932144cuda3std3__45__cpo4rendE - _ZN41_INTERNAL_27e3ea56_4_k_cu_ad29c750_1932146thrust24THRUST_300001_SM_1000_NS12placeholders2_6E)
_ZN41_INTERNAL_27e3ea56_4_k_cu_ad29c750_1932146thrust24THRUST_300001_SM_1000_NS12placeholders2_6E:
	.zero		1
	.type		_ZN41_INTERNAL_27e3ea56_4_k_cu_ad29c750_1932144cuda3std3__45__cpo4rendE,@object
	.size		_ZN41_INTERNAL_27e3ea56_4_k_cu_ad29c750_1932144cuda3std3__45__cpo4rendE,(_ZN41_INTERNAL_27e3ea56_4_k_cu_ad29c750_1932144cuda3std6ranges3__45__cpo9iter_swapE - _ZN41_INTERNAL_27e3ea56_4_k_cu_ad29c750_1932144cuda3std3__45__cpo4rendE)
_ZN41_INTERNAL_27e3ea56_4_k_cu_ad29c750_1932144cuda3std3__45__cpo4rendE:
	.zero		1
	.type		_ZN41_INTERNAL_27e3ea56_4_k_cu_ad29c750_1932144cuda3std6ranges3__45__cpo9iter_swapE,@object
	.size		_ZN41_INTERNAL_27e3ea56_4_k_cu_ad29c750_1932144cuda3std6ranges3__45__cpo9iter_swapE,(_ZN41_INTERNAL_27e3ea56_4_k_cu_ad29c750_1932144cuda3std3__48unexpectE - _ZN41_INTERNAL_27e3ea56_4_k_cu_ad29c750_1932144cuda3std6ranges3__45__cpo9iter_swapE)
_ZN41_INTERNAL_27e3ea56_4_k_cu_ad29c750_1932144cuda3std6ranges3__45__cpo9iter_swapE:
	.zero		1
	.type		_ZN41_INTERNAL_27e3ea56_4_k_cu_ad29c750_1932144cuda3std3__48unexpectE,@object
	.size		_ZN41_INTERNAL_27e3ea56_4_k_cu_ad29c750_1932144cuda3std3__48unexpectE,(_ZN41_INTERNAL_27e3ea56_4_k_cu_ad29c750_1932146thrust24THRUST_300001_SM_1000_NS8cuda_cub3parE - _ZN41_INTERNAL_27e3ea56_4_k_cu_ad29c750_1932144cuda3std3__48unexpectE)
_ZN41_INTERNAL_27e3ea56_4_k_cu_ad29c750_1932144cuda3std3__48unexpectE:
	.zero		1
	.type		_ZN41_INTERNAL_27e3ea56_4_k_cu_ad29c750_1932146thrust24THRUST_300001_SM_1000_NS8cuda_cub3parE,@object
	.size		_ZN41_INTERNAL_27e3ea56_4_k_cu_ad29c750_1932146thrust24THRUST_300001_SM_1000_NS8cuda_cub3parE,(_ZN41_INTERNAL_27e3ea56_4_k_cu_ad29c750_1932146thrust24THRUST_300001_SM_1000_NS12placeholders2_4E - _ZN41_INTERNAL_27e3ea56_4_k_cu_ad29c750_1932146thrust24THRUST_300001_SM_1000_NS8cuda_cub3parE)
_ZN41_INTERNAL_27e3ea56_4_k_cu_ad29c750_1932146thrust24THRUST_300001_SM_1000_NS8cuda_cub3parE:
	.zero		1
	.type		_ZN41_INTERNAL_27e3ea56_4_k_cu_ad29c750_1932146thrust24THRUST_300001_SM_1000_NS12placeholders2_4E,@object
	.size		_ZN41_INTERNAL_27e3ea56_4_k_cu_ad29c750_1932146thrust24THRUST_300001_SM_1000_NS12placeholders2_4E,(_ZN41_INTERNAL_27e3ea56_4_k_cu_ad29c750_1932144cuda3std3__45__cpo4cendE - _ZN41_INTERNAL_27e3ea56_4_k_cu_ad29c750_1932146thrust24THRUST_300001_SM_1000_NS12placeholders2_4E)
_ZN41_INTERNAL_27e3ea56_4_k_cu_ad29c750_1932146thrust24THRUST_300001_SM_1000_NS12placeholders2_4E:
	.zero		1
	.type		_ZN41_INTERNAL_27e3ea56_4_k_cu_ad29c750_1932144cuda3std3__45__cpo4cendE,@object
	.size		_ZN41_INTERNAL_27e3ea56_4_k_cu_ad29c750_1932144cuda3std3__45__cpo4cendE,(_ZN41_INTERNAL_27e3ea56_4_k_cu_ad29c750_1932144cuda3std6ranges3__45__cpo4cendE - _ZN41_INTERNAL_27e3ea56_4_k_cu_ad29c750_1932144cuda3std3__45__cpo4cendE)
_ZN41_INTERNAL_27e3ea56_4_k_cu_ad29c750_1932144cuda3std3__45__cpo4cendE:
	.zero		1
	.type		_ZN41_INTERNAL_27e3ea56_4_k_cu_ad29c750_1932144cuda3std6ranges3__45__cpo4cendE,@object
	.size		_ZN41_INTERNAL_27e3ea56_4_k_cu_ad29c750_1932144cuda3std6ranges3__45__cpo4cendE,(_ZN41_INTERNAL_27e3ea56_4_k_cu_ad29c750_1932144cuda3std3__420unreachable_sentinelE - _ZN41_INTERNAL_27e3ea56_4_k_cu_ad29c750_1932144cuda3std6ranges3__45__cpo4cendE)
_ZN41_INTERNAL_27e3ea56_4_k_cu_ad29c750_1932144cuda3std6ranges3__45__cpo4cendE:
	.zero		1
	.type		_ZN41_INTERNAL_27e3ea56_4_k_cu_ad29c750_1932144cuda3std3__420unreachable_sentinelE,@object
	.size		_ZN41_INTERNAL_27e3ea56_4_k_cu_ad29c750_1932144cuda3std3__420unreachable_sentinelE,(_ZN41_INTERNAL_27e3ea56_4_k_cu_ad29c750_1932144cuda3std6ranges3__45__cpo5ssizeE - _ZN41_INTERNAL_27e3ea56_4_k_cu_ad29c750_1932144cuda3std3__420unreachable_sentinelE)
_ZN41_INTERNAL_27e3ea56_4_k_cu_ad29c750_1932144cuda3std3__420unreachable_sentinelE:
	.zero		1
	.type		_ZN41_INTERNAL_27e3ea56_4_k_cu_ad29c750_1932144cuda3std6ranges3__45__cpo5ssizeE,@object
	.size		_ZN41_INTERNAL_27e3ea56_4_k_cu_ad29c750_1932144cuda3std6ranges3__45__cpo5ssizeE,(_ZN41_INTERNAL_27e3ea56_4_k_cu_ad29c750_1932146thrust24THRUST_300001_SM_1000_NS12placeholders2_8E - _ZN41_INTERNAL_27e3ea56_4_k_cu_ad29c750_1932144cuda3std6ranges3__45__cpo5ssizeE)
_ZN41_INTERNAL_27e3ea56_4_k_cu_ad29c750_1932144cuda3std6ranges3__45__cpo5ssizeE:
	.zero		1
	.type		_ZN41_INTERNAL_27e3ea56_4_k_cu_ad29c750_1932146thrust24THRUST_300001_SM_1000_NS12placeholders2_8E,@object
	.size		_ZN41_INTERNAL_27e3ea56_4_k_cu_ad29c750_1932146thrust24THRUST_300001_SM_1000_NS12placeholders2_8E,(_ZN41_INTERNAL_27e3ea56_4_k_cu_ad29c750_1932144cuda3std3__45__cpo5crendE - _ZN41_INTERNAL_27e3ea56_4_k_cu_ad29c750_1932146thrust24THRUST_300001_SM_1000_NS12placeholders2_8E)
_ZN41_INTERNAL_27e3ea56_4_k_cu_ad29c750_1932146thrust24THRUST_300001_SM_1000_NS12placeholders2_8E:
	.zero		1
	.type		_ZN41_INTERNAL_27e3ea56_4_k_cu_ad29c750_1932144cuda3std3__45__cpo5crendE,@object
	.size		_ZN41_INTERNAL_27e3ea56_4_k_cu_ad29c750_1932144cuda3std3__45__cpo5crendE,(_ZN41_INTERNAL_27e3ea56_4_k_cu_ad29c750_1932144cuda3std6ranges3__45__cpo4prevE - _ZN41_INTERNAL_27e3ea56_4_k_cu_ad29c750_1932144cuda3std3__45__cpo5crendE)
_ZN41_INTERNAL_27e3ea56_4_k_cu_ad29c750_1932144cuda3std3__45__cpo5crendE:
	.zero		1
	.type		_ZN41_INTERNAL_27e3ea56_4_k_cu_ad29c750_1932144cuda3std6ranges3__45__cpo4prevE,@object
	.size		_ZN41_INTERNAL_27e3ea56_4_k_cu_ad29c750_1932144cuda3std6ranges3__45__cpo4prevE,(_ZN41_INTERNAL_27e3ea56_4_k_cu_ad29c750_1932144cuda3std6ranges3__45__cpo9iter_moveE - _ZN41_INTERNAL_27e3ea56_4_k_cu_ad29c750_1932144cuda3std6ranges3__45__cpo4prevE)
_ZN41_INTERNAL_27e3ea56_4_k_cu_ad29c750_1932144cuda3std6ranges3__45__cpo4prevE:
	.zero		1
	.type		_ZN41_INTERNAL_27e3ea56_4_k_cu_ad29c750_1932144cuda3std6ranges3__45__cpo9iter_moveE,@object
	.size		_ZN41_INTERNAL_27e3ea56_4_k_cu_ad29c750_1932144cuda3std6ranges3__45__cpo9iter_moveE,(_ZN41_INTERNAL_27e3ea56_4_k_cu_ad29c750_1932146thrust24THRUST_300001_SM_1000_NS6system6detail10sequential3seqE - _ZN41_INTERNAL_27e3ea56_4_k_cu_ad29c750_1932144cuda3std6ranges3__45__cpo9iter_moveE)
_ZN41_INTERNAL_27e3ea56_4_k_cu_ad29c750_1932144cuda3std6ranges3__45__cpo9iter_moveE:
	.zero		1
	.type		_ZN41_INTERNAL_27e3ea56_4_k_cu_ad29c750_1932146thrust24THRUST_300001_SM_1000_NS6system6detail10sequential3seqE,@object
	.size		_ZN41_INTERNAL_27e3ea56_4_k_cu_ad29c750_1932146thrust24THRUST_300001_SM_1000_NS6system6detail10sequential3seqE,(.L_31 - _ZN41_INTERNAL_27e3ea56_4_k_cu_ad29c750_1932146thrust24THRUST_300001_SM_1000_NS6system6detail10sequential3seqE)
_ZN41_INTERNAL_27e3ea56_4_k_cu_ad29c750_1932146thrust24THRUST_300001_SM_1000_NS6system6detail10sequential3seqE:
	.zero		1
.L_31:


//--------------------- .nv.constant0._ZN3cub18CUB_300001_SM_10006detail11EmptyKernelIvEEvv --------------------------
	.section	.nv.constant0._ZN3cub18CUB_300001_SM_10006detail11EmptyKernelIvEEvv,"a",@progbits
	.sectionflags	@""
	.align	4
.nv.constant0._ZN3cub18CUB_300001_SM_10006detail11EmptyKernelIvEEvv:
	.zero		896


//--------------------- SYMBOLS --------------------------

	.type		.nv.reservedSmem.offset0,@object
	.size		.nv.reservedSmem.offset0,0x4
